	.headerflags	@"EF_CUDA_TEXMODE_UNIFIED EF_CUDA_64BIT_ADDRESS EF_CUDA_ACCELERATORS EF_CUDA_SM90 EF_CUDA_VIRTUAL_SM(EF_CUDA_SM90)"
	.elftype	@"ET_EXEC"


//--------------------- .nv.info                  --------------------------
	.section	.nv.info,"",@"SHT_CUDA_INFO"
	.align	4


	//----- nvinfo : EIATTR_REGCOUNT
	.align		4
        /*0000*/ 	.byte	0x04, 0x2f
        /*0002*/ 	.short	(.L_1 - .L_0)
	.align		4
.L_0:
        /*0004*/ 	.word	index@(triton_per_fused_mean_53)
        /*0008*/ 	.word	0x0000000e


	//----- nvinfo : EIATTR_MIN_STACK_SIZE
	.align		4
.L_1:
        /*000c*/ 	.byte	0x04, 0x12
        /*000e*/ 	.short	(.L_3 - .L_2)
	.align		4
.L_2:
        /*0010*/ 	.word	index@(triton_per_fused_mean_53)
        /*0014*/ 	.word	0x00000000


	//----- nvinfo : EIATTR_FRAME_SIZE
	.align		4
.L_3:
        /*0018*/ 	.byte	0x04, 0x11
        /*001a*/ 	.short	(.L_5 - .L_4)
	.align		4
.L_4:
        /*001c*/ 	.word	index@(triton_per_fused_mean_53)
        /*0020*/ 	.word	0x00000000


	//----- nvinfo : EIATTR_MIN_STACK_SIZE
	.align		4
.L_5:
        /*0024*/ 	.byte	0x04, 0x12
        /*0026*/ 	.short	(.L_7 - .L_6)
	.align		4
.L_6:
        /*0028*/ 	.word	index@(triton_per_fused_mean_53)
        /*002c*/ 	.word	0x00000000
.L_7:


//--------------------- .nv.info.triton_per_fused_mean_53 --------------------------
	.section	.nv.info.triton_per_fused_mean_53,"",@"SHT_CUDA_INFO"
	.sectionflags	@""
	.align	4


	//----- nvinfo : EIATTR_CUDA_API_VERSION
	.align		4
        /*0000*/ 	.byte	0x04, 0x37
        /*0002*/ 	.short	(.L_9 - .L_8)
.L_8:
        /*0004*/ 	.word	0x0000007c


	//----- nvinfo : EIATTR_KPARAM_INFO
	.align		4
.L_9:
        /*0008*/ 	.byte	0x04, 0x17
        /*000a*/ 	.short	(.L_11 - .L_10)
.L_10:
        /*000c*/ 	.word	0x00000000
        /*0010*/ 	.short	0x0003
        /*0012*/ 	.short	0x0014
        /*0014*/ 	.byte	0x00, 0xf0, 0x11, 0x00


	//----- nvinfo : EIATTR_KPARAM_INFO
	.align		4
.L_11:
        /*0018*/ 	.byte	0x04, 0x17
        /*001a*/ 	.short	(.L_13 - .L_12)
.L_12:
        /*001c*/ 	.word	0x00000000
        /*0020*/ 	.short	0x0002
        /*0022*/ 	.short	0x0010
        /*0024*/ 	.byte	0x00, 0xf0, 0x11, 0x00


	//----- nvinfo : EIATTR_KPARAM_INFO
	.align		4
.L_13:
        /*0028*/ 	.byte	0x04, 0x17
        /*002a*/ 	.short	(.L_15 - .L_14)
.L_14:
        /*002c*/ 	.word	0x00000000
        /*0030*/ 	.short	0x0001
        /*0032*/ 	.short	0x0008
        /*0034*/ 	.byte	0x00, 0xf4, 0x21, 0x00


	//----- nvinfo : EIATTR_KPARAM_INFO
	.align		4
.L_15:
        /*0038*/ 	.byte	0x04, 0x17
        /*003a*/ 	.short	(.L_17 - .L_16)
.L_16:
        /*003c*/ 	.word	0x00000000
        /*0040*/ 	.short	0x0000
        /*0042*/ 	.short	0x0000
        /*0044*/ 	.byte	0x00, 0xf4, 0x21, 0x00


	//----- nvinfo : EIATTR_SPARSE_MMA_MASK
	.align		4
.L_17:
        /*0048*/ 	.byte	0x03, 0x50
        /*004a*/ 	.short	0x0000


	//----- nvinfo : EIATTR_MAXREG_COUNT
	.align		4
        /*004c*/ 	.byte	0x03, 0x1b
        /*004e*/ 	.short	0x00ff


	//----- nvinfo : EIATTR_COOP_GROUP_MASK_REGIDS
	.align		4
        /*0050*/ 	.byte	0x04, 0x29
        /*0052*/ 	.short	(.L_19 - .L_18)


	//   ....[0]....
.L_18:
        /*0054*/ 	.word	0xffffffff


	//   ....[1]....
        /*0058*/ 	.word	0xffffffff


	//   ....[2]....
        /*005c*/ 	.word	0xffffffff


	//   ....[3]....
        /*0060*/ 	.word	0xffffffff


	//   ....[4]....
        /*0064*/ 	.word	0xffffffff


	//   ....[5]....
        /*0068*/ 	.word	0xffffffff


	//----- nvinfo : EIATTR_COOP_GROUP_INSTR_OFFSETS
	.align		4
.L_19:
        /*006c*/ 	.byte	0x04, 0x28
        /*006e*/ 	.short	(.L_21 - .L_20)


	//   ....[0]....
.L_20:
        /*0070*/ 	.word	0x000000e0


	//   ....[1]....
        /*0074*/ 	.word	0x00000110


	//   ....[2]....
        /*0078*/ 	.word	0x00000150


	//   ....[3]....
        /*007c*/ 	.word	0x00000180


	//   ....[4]....
        /*0080*/ 	.word	0x000001a0


	//   ....[5]....
        /*0084*/ 	.word	0x00000210


	//----- nvinfo : EIATTR_EXIT_INSTR_OFFSETS
	.align		4
.L_21:
        /*0088*/ 	.byte	0x04, 0x1c
        /*008a*/ 	.short	(.L_23 - .L_22)


	//   ....[0]....
.L_22:
        /*008c*/ 	.word	0x000002a0


	//   ....[1]....
        /*0090*/ 	.word	0x000002d0


	//----- nvinfo : EIATTR_REQNTID
	.align		4
.L_23:
        /*0094*/ 	.byte	0x04, 0x10
        /*0096*/ 	.short	(.L_25 - .L_24)
.L_24:
        /*0098*/ 	.word	0x00000040
        /*009c*/ 	.word	0x00000001
        /*00a0*/ 	.word	0x00000001


	//----- nvinfo : EIATTR_CBANK_PARAM_SIZE
	.align		4
.L_25:
        /*00a4*/ 	.byte	0x03, 0x19
        /*00a6*/ 	.short	0x0018


	//----- nvinfo : EIATTR_PARAM_CBANK
	.align		4
        /*00a8*/ 	.byte	0x04, 0x0a
        /*00aa*/ 	.short	(.L_27 - .L_26)
	.align		4
.L_26:
        /*00ac*/ 	.word	index@(.nv.constant0.triton_per_fused_mean_53)
        /*00b0*/ 	.short	0x0210
        /*00b2*/ 	.short	0x0018


	//----- nvinfo : EIATTR_SW_WAR
	.align		4
.L_27:
        /*00b4*/ 	.byte	0x04, 0x36
        /*00b6*/ 	.short	(.L_29 - .L_28)
.L_28:
        /*00b8*/ 	.word	0x00000008
.L_29:


//--------------------- .nv.callgraph             --------------------------
	.section	.nv.callgraph,"",@"SHT_CUDA_CALLGRAPH"
	.align	4
	.sectionentsize	8
	.align		4
        /*0000*/ 	.word	0x00000000
	.align		4
        /*0004*/ 	.word	0xffffffff
	.align		4
        /*0008*/ 	.word	0x00000000
	.align		4
        /*000c*/ 	.word	0xfffffffe
	.align		4
        /*0010*/ 	.word	0x00000000
	.align		4
        /*0014*/ 	.word	0xfffffffd
	.align		4
        /*0018*/ 	.word	0x00000000
	.align		4
        /*001c*/ 	.word	0xfffffffc


//--------------------- .text.triton_per_fused_mean_53 --------------------------
	.section	.text.triton_per_fused_mean_53,"ax",@progbits
	.sectionflags	@"SHF_BARRIERS=1"
	.align	128
        .global         triton_per_fused_mean_53
        .type           triton_per_fused_mean_53,@function
        .size           triton_per_fused_mean_53,(.L_x_1 - triton_per_fused_mean_53)
        .other          triton_per_fused_mean_53,@"STO_CUDA_ENTRY STV_DEFAULT"
triton_per_fused_mean_53:
.text.triton_per_fused_mean_53:
[----:B------:R-:W0:Y:S02]  /*0000*/  LDC R1, c[0x0][0x28] ;  /* 0x00000a00ff017b82 */ /* 0x000e240000000800 */
[----:B------:R-:W1:Y:S01]  /*0010*/  S2R R10, SR_TID.X ;  /* 0x00000000000a7919 */ /* 0x000e620000002100 */
[----:B------:R-:W2:Y:S01]  /*0020*/  LDC.64 R2, c[0x0][0x218] ;  /* 0x00008600ff027b82 */ /* 0x000ea20000000a00 */
[----:B------:R-:W-:Y:S01]  /*0030*/  ULDC.64 UR6, c[0x0][0x208] ;  /* 0x0000820000067ab9 */ /* 0x000fe20000000a00 */
[----:B------:R-:W3:Y:S01]  /*0040*/  S2R R11, SR_CTAID.X ;  /* 0x00000000000b7919 */ /* 0x000ee20000002500 */
[----:B-1----:R-:W-:-:S04]  /*0050*/  LOP3.LUT R0, R10, 0x3f, RZ, 0xc0, !PT ;  /* 0x0000003f0a007812 */ /* 0x002fc800078ec0ff */
[----:B---3--:R-:W-:-:S05]  /*0060*/  LEA R5, R11, R0, 0x6 ;  /* 0x000000000b057211 */ /* 0x008fca00078e30ff */
[----:B--2---:R-:W-:-:S06]  /*0070*/  IMAD.WIDE R2, R5, 0x4, R2 ;  /* 0x0000000405027825 */ /* 0x004fcc00078e0202 */
[----:B------:R-:W2:Y:S01]  /*0080*/  LDG.E R2, desc[UR6][R2.64] ;  /* 0x0000000602027981 */ /* 0x000ea2000c1e1900 */
[----:B------:R-:W1:Y:S01]  /*0090*/  S2UR UR5, SR_CgaCtaId ;  /* 0x00000000000579c3 */ /* 0x000e620000008800 */
[C---:B------:R-:W-:Y:S01]  /*00a0*/  LOP3.LUT P0, RZ, R10.reuse, 0x1f, RZ, 0xc0, !PT ;  /* 0x0000001f0aff7812 */ /* 0x040fe2000780c0ff */
[----:B------:R-:W-:Y:S01]  /*00b0*/  UMOV UR4, 0x400 ;  /* 0x0000040000047882 */ /* 0x000fe20000000000 */
[----:B------:R-:W-:Y:S01]  /*00c0*/  ISETP.GE.AND P1, PT, R10, 0x2, PT ;  /* 0x000000020a00780c */ /* 0x000fe20003f26270 */
[----:B-1----:R-:W-:Y:S01]  /*00d0*/  UPRMT UR4, UR5, 0x654, UR4 ;  /* 0x0000065405047896 */ /* 0x002fe20008000004 */
[----:B--2---:R-:W1:Y:S02]  /*00e0*/  SHFL.BFLY PT, R5, R2, 0x10, 0x1f ;  /* 0x0e001f0002057f89 */ /* 0x004e6400000e0000 */
[----:B-1----:R-:W-:Y:S01]  /*00f0*/  FADD R5, R2, R5 ;  /* 0x0000000502057221 */ /* 0x002fe20000000000 */
[----:B------:R-:W-:-:S04]  /*0100*/  SHF.R.U32.HI R2, RZ, 0x3, R10 ;  /* 0x00000003ff027819 */ /* 0x000fc8000001160a */
[----:B------:R-:W1:Y:S01]  /*0110*/  SHFL.BFLY PT, R4, R5, 0x8, 0x1f ;  /* 0x0d001f0005047f89 */ /* 0x000e6200000e0000 */
[----:B------:R-:W-:Y:S01]  /*0120*/  LOP3.LUT R2, R2, 0x4, RZ, 0xc0, !PT ;  /* 0x0000000402027812 */ /* 0x000fe200078ec0ff */
[----:B-1----:R-:W-:Y:S01]  /*0130*/  FADD R4, R5, R4 ;  /* 0x0000000405047221 */ /* 0x002fe20000000000 */
[----:B------:R-:W-:-:S04]  /*0140*/  LOP3.LUT R5, R10, 0x1, RZ, 0xc0, !PT ;  /* 0x000000010a057812 */ /* 0x000fc800078ec0ff */
[----:B------:R-:W1:Y:S02]  /*0150*/  SHFL.BFLY PT, R7, R4, 0x4, 0x1f ;  /* 0x0c801f0004077f89 */ /* 0x000e6400000e0000 */
[----:B-1----:R-:W-:Y:S01]  /*0160*/  FADD R7, R4, R7 ;  /* 0x0000000704077221 */ /* 0x002fe20000000000 */
[----:B------:R-:W-:-:S04]  /*0170*/  LEA R4, R10, UR4, 0x2 ;  /* 0x000000040a047c11 */ /* 0x000fc8000f8e10ff */
[----:B------:R-:W1:Y:S02]  /*0180*/  SHFL.BFLY PT, R6, R7, 0x2, 0x1f ;  /* 0x0c401f0007067f89 */ /* 0x000e6400000e0000 */
[----:B-1----:R-:W-:-:S05]  /*0190*/  FADD R6, R7, R6 ;  /* 0x0000000607067221 */ /* 0x002fca0000000000 */
[----:B------:R-:W1:Y:S02]  /*01a0*/  SHFL.BFLY PT, R9, R6, 0x1, 0x1f ;  /* 0x0c201f0006097f89 */ /* 0x000e6400000e0000 */
[----:B-1----:R-:W-:-:S05]  /*01b0*/  FADD R9, R6, R9 ;  /* 0x0000000906097221 */ /* 0x002fca0000000000 */
[----:B------:R-:W-:Y:S01]  /*01c0*/  @!P0 STS [R2+UR4], R9 ;  /* 0x0000000902008988 */ /* 0x000fe20008000804 */
[----:B------:R-:W-:Y:S01]  /*01d0*/  BAR.SYNC.DEFER_BLOCKING 0x0 ;  /* 0x0000000000007b1d */ /* 0x000fe20000010000 */
[----:B------:R-:W-:-:S04]  /*01e0*/  ISETP.NE.U32.AND P0, PT, R5, 0x1, PT ;  /* 0x000000010500780c */ /* 0x000fc80003f05070 */
[----:B------:R-:W-:Y:S01]  /*01f0*/  ISETP.LT.AND P0, PT, R10, 0x2, P0 ;  /* 0x000000020a00780c */ /* 0x000fe20000701270 */
[----:B------:R-:W1:Y:S04]  /*0200*/  @!P1 LDS R8, [R4] ;  /* 0x0000000004089984 */ /* 0x000e680000000800 */
[----:B-1----:R-:W1:Y:S02]  /*0210*/  SHFL.BFLY PT, R3, R8, 0x1, 0x1f ;  /* 0x0c201f0008037f89 */ /* 0x002e6400000e0000 */
[----:B-1----:R-:W-:Y:S02]  /*0220*/  FADD R5, R8, R3 ;  /* 0x0000000308057221 */ /* 0x002fe40000000000 */
[----:B------:R-:W1:Y:S04]  /*0230*/  LDC.64 R2, c[0x0][0x210] ;  /* 0x00008400ff027b82 */ /* 0x000e680000000a00 */
[----:B------:R2:W-:Y:S04]  /*0240*/  @P0 STS [R4], R5 ;  /* 0x0000000504000388 */ /* 0x0005e80000000800 */
[----:B------:R-:W-:Y:S01]  /*0250*/  BAR.SYNC.DEFER_BLOCKING 0x0 ;  /* 0x0000000000007b1d */ /* 0x000fe20000010000 */
[----:B------:R-:W-:Y:S01]  /*0260*/  ISETP.NE.AND P0, PT, R0, RZ, PT ;  /* 0x000000ff0000720c */ /* 0x000fe20003f05270 */
[----:B-1----:R-:W-:-:S04]  /*0270*/  IMAD.WIDE R2, R11, 0x4, R2 ;  /* 0x000000040b027825 */ /* 0x002fc800078e0202 */
[----:B------:R-:W1:Y:S02]  /*0280*/  LDS R6, [UR4] ;  /* 0x00000004ff067984 */ /* 0x000e640008000800 */
[----:B------:R-:W-:Y:S06]  /*0290*/  BAR.SYNC.DEFER_BLOCKING 0x0 ;  /* 0x0000000000007b1d */ /* 0x000fec0000010000 */
[----:B--2---:R-:W-:Y:S05]  /*02a0*/  @P0 EXIT ;  /* 0x000000000000094d */ /* 0x004fea0003800000 */
[----:B-1----:R-:W-:-:S05]  /*02b0*/  FMUL R5, R6, 0.015625 ;  /* 0x3c80000006057820 */ /* 0x002fca0000400000 */
[----:B------:R-:W-:Y:S01]  /*02c0*/  STG.E desc[UR6][R2.64], R5 ;  /* 0x0000000502007986 */ /* 0x000fe2000c101906 */
[----:B------:R-:W-:Y:S05]  /*02d0*/  EXIT ;  /* 0x000000000000794d */ /* 0x000fea0003800000 */
.L_x_0:
[----:B------:R-:W-:-:S00]  /*02e0*/  BRA `(.L_x_0) ;  /* 0xfffffffc00fc7947 */ /* 0x000fc0000383ffff */
[----:B------:R-:W-:-:S00]  /*02f0*/  NOP ;  /* 0x0000000000007918 */ /* 0x000fc00000000000 */
        /* <DEDUP_REMOVED lines=8> */
.L_x_1:


//--------------------- .nv.shared.triton_per_fused_mean_53 --------------------------
	.section	.nv.shared.triton_per_fused_mean_53,"aw",@nobits
	.sectionflags	@""
	.align	16
	.zero		1024


//--------------------- .nv.constant0.triton_per_fused_mean_53 --------------------------
	.section	.nv.constant0.triton_per_fused_mean_53,"a",@progbits
	.sectionflags	@""
	.align	4
.nv.constant0.triton_per_fused_mean_53:
	.zero		552
